//
// Generated by NVIDIA NVVM Compiler
//
// Compiler Build ID: CL-36424714
// Cuda compilation tools, release 13.0, V13.0.88
// Based on NVVM 20.0.0
//

.version 9.0
.target sm_100
.address_size 64

	// .globl	_Z6matmulPiS_S_
// _ZZ6matmulPiS_S_E1A has been demoted
// _ZZ6matmulPiS_S_E1B has been demoted

.visible .entry _Z6matmulPiS_S_(
	.param .u64 .ptr .align 1 _Z6matmulPiS_S__param_0,
	.param .u64 .ptr .align 1 _Z6matmulPiS_S__param_1,
	.param .u64 .ptr .align 1 _Z6matmulPiS_S__param_2
)
{
	.reg .pred 	%p<2>;
	.reg .b32 	%r<128>;
	.reg .b64 	%rd<16>;
	// demoted variable
	.shared .align 4 .b8 _ZZ6matmulPiS_S_E1A[4096];
	// demoted variable
	.shared .align 4 .b8 _ZZ6matmulPiS_S_E1B[4096];
	ld.param.u64 	%rd6, [_Z6matmulPiS_S__param_0];
	ld.param.u64 	%rd7, [_Z6matmulPiS_S__param_1];
	ld.param.u64 	%rd5, [_Z6matmulPiS_S__param_2];
	cvta.to.global.u64 	%rd8, %rd7;
	cvta.to.global.u64 	%rd1, %rd6;
	mov.u32 	%r15, %tid.x;
	mov.u32 	%r16, %tid.y;
	mov.u32 	%r17, %ctaid.x;
	mov.u32 	%r18, %ctaid.y;
	shl.b32 	%r19, %r18, 5;
	add.s32 	%r1, %r19, %r16;
	shl.b32 	%r20, %r17, 15;
	shl.b32 	%r21, %r15, 10;
	add.s32 	%r2, %r20, %r21;
	or.b32  	%r125, %r16, %r2;
	shl.b32 	%r22, %r15, 7;
	mov.u32 	%r23, _ZZ6matmulPiS_S_E1A;
	add.s32 	%r4, %r23, %r22;
	shl.b32 	%r24, %r16, 2;
	add.s32 	%r5, %r4, %r24;
	add.s32 	%r25, %r1, %r21;
	mov.u32 	%r26, _ZZ6matmulPiS_S_E1B;
	add.s32 	%r7, %r26, %r24;
	add.s32 	%r6, %r7, %r22;
	mul.wide.u32 	%rd9, %r25, 4;
	add.s64 	%rd15, %rd8, %rd9;
	mov.b32 	%r126, 0;
	mov.u32 	%r127, %r126;
$L__BB0_1:
	mul.wide.u32 	%rd10, %r125, 4;
	add.s64 	%rd11, %rd1, %rd10;
	ld.global.u32 	%r27, [%rd11];
	st.shared.u32 	[%r5], %r27;
	ld.global.u32 	%r28, [%rd15];
	st.shared.u32 	[%r6], %r28;
	bar.sync 	0;
	ld.shared.u32 	%r29, [%r4];
	ld.shared.u32 	%r30, [%r7];
	mad.lo.s32 	%r31, %r30, %r29, %r127;
	ld.shared.u32 	%r32, [%r4+4];
	ld.shared.u32 	%r33, [%r7+128];
	mad.lo.s32 	%r34, %r33, %r32, %r31;
	ld.shared.u32 	%r35, [%r4+8];
	ld.shared.u32 	%r36, [%r7+256];
	mad.lo.s32 	%r37, %r36, %r35, %r34;
	ld.shared.u32 	%r38, [%r4+12];
	ld.shared.u32 	%r39, [%r7+384];
	mad.lo.s32 	%r40, %r39, %r38, %r37;
	ld.shared.u32 	%r41, [%r4+16];
	ld.shared.u32 	%r42, [%r7+512];
	mad.lo.s32 	%r43, %r42, %r41, %r40;
	ld.shared.u32 	%r44, [%r4+20];
	ld.shared.u32 	%r45, [%r7+640];
	mad.lo.s32 	%r46, %r45, %r44, %r43;
	ld.shared.u32 	%r47, [%r4+24];
	ld.shared.u32 	%r48, [%r7+768];
	mad.lo.s32 	%r49, %r48, %r47, %r46;
	ld.shared.u32 	%r50, [%r4+28];
	ld.shared.u32 	%r51, [%r7+896];
	mad.lo.s32 	%r52, %r51, %r50, %r49;
	ld.shared.u32 	%r53, [%r4+32];
	ld.shared.u32 	%r54, [%r7+1024];
	mad.lo.s32 	%r55, %r54, %r53, %r52;
	ld.shared.u32 	%r56, [%r4+36];
	ld.shared.u32 	%r57, [%r7+1152];
	mad.lo.s32 	%r58, %r57, %r56, %r55;
	ld.shared.u32 	%r59, [%r4+40];
	ld.shared.u32 	%r60, [%r7+1280];
	mad.lo.s32 	%r61, %r60, %r59, %r58;
	ld.shared.u32 	%r62, [%r4+44];
	ld.shared.u32 	%r63, [%r7+1408];
	mad.lo.s32 	%r64, %r63, %r62, %r61;
	ld.shared.u32 	%r65, [%r4+48];
	ld.shared.u32 	%r66, [%r7+1536];
	mad.lo.s32 	%r67, %r66, %r65, %r64;
	ld.shared.u32 	%r68, [%r4+52];
	ld.shared.u32 	%r69, [%r7+1664];
	mad.lo.s32 	%r70, %r69, %r68, %r67;
	ld.shared.u32 	%r71, [%r4+56];
	ld.shared.u32 	%r72, [%r7+1792];
	mad.lo.s32 	%r73, %r72, %r71, %r70;
	ld.shared.u32 	%r74, [%r4+60];
	ld.shared.u32 	%r75, [%r7+1920];
	mad.lo.s32 	%r76, %r75, %r74, %r73;
	ld.shared.u32 	%r77, [%r4+64];
	ld.shared.u32 	%r78, [%r7+2048];
	mad.lo.s32 	%r79, %r78, %r77, %r76;
	ld.shared.u32 	%r80, [%r4+68];
	ld.shared.u32 	%r81, [%r7+2176];
	mad.lo.s32 	%r82, %r81, %r80, %r79;
	ld.shared.u32 	%r83, [%r4+72];
	ld.shared.u32 	%r84, [%r7+2304];
	mad.lo.s32 	%r85, %r84, %r83, %r82;
	ld.shared.u32 	%r86, [%r4+76];
	ld.shared.u32 	%r87, [%r7+2432];
	mad.lo.s32 	%r88, %r87, %r86, %r85;
	ld.shared.u32 	%r89, [%r4+80];
	ld.shared.u32 	%r90, [%r7+2560];
	mad.lo.s32 	%r91, %r90, %r89, %r88;
	ld.shared.u32 	%r92, [%r4+84];
	ld.shared.u32 	%r93, [%r7+2688];
	mad.lo.s32 	%r94, %r93, %r92, %r91;
	ld.shared.u32 	%r95, [%r4+88];
	ld.shared.u32 	%r96, [%r7+2816];
	mad.lo.s32 	%r97, %r96, %r95, %r94;
	ld.shared.u32 	%r98, [%r4+92];
	ld.shared.u32 	%r99, [%r7+2944];
	mad.lo.s32 	%r100, %r99, %r98, %r97;
	ld.shared.u32 	%r101, [%r4+96];
	ld.shared.u32 	%r102, [%r7+3072];
	mad.lo.s32 	%r103, %r102, %r101, %r100;
	ld.shared.u32 	%r104, [%r4+100];
	ld.shared.u32 	%r105, [%r7+3200];
	mad.lo.s32 	%r106, %r105, %r104, %r103;
	ld.shared.u32 	%r107, [%r4+104];
	ld.shared.u32 	%r108, [%r7+3328];
	mad.lo.s32 	%r109, %r108, %r107, %r106;
	ld.shared.u32 	%r110, [%r4+108];
	ld.shared.u32 	%r111, [%r7+3456];
	mad.lo.s32 	%r112, %r111, %r110, %r109;
	ld.shared.u32 	%r113, [%r4+112];
	ld.shared.u32 	%r114, [%r7+3584];
	mad.lo.s32 	%r115, %r114, %r113, %r112;
	ld.shared.u32 	%r116, [%r4+116];
	ld.shared.u32 	%r117, [%r7+3712];
	mad.lo.s32 	%r118, %r117, %r116, %r115;
	ld.shared.u32 	%r119, [%r4+120];
	ld.shared.u32 	%r120, [%r7+3840];
	mad.lo.s32 	%r121, %r120, %r119, %r118;
	ld.shared.u32 	%r122, [%r4+124];
	ld.shared.u32 	%r123, [%r7+3968];
	mad.lo.s32 	%r127, %r123, %r122, %r121;
	bar.sync 	0;
	add.s32 	%r126, %r126, 1;
	add.s64 	%rd15, %rd15, 131072;
	add.s32 	%r125, %r125, 32;
	setp.ne.s32 	%p1, %r126, 32;
	@%p1 bra 	$L__BB0_1;
	cvta.to.global.u64 	%rd12, %rd5;
	add.s32 	%r124, %r2, %r1;
	mul.wide.u32 	%rd13, %r124, 4;
	add.s64 	%rd14, %rd12, %rd13;
	st.global.u32 	[%rd14], %r127;
	ret;

}


// ===== COMPILED SASS (sm_100) =====

	.target	sm_100

	.elftype	@"ET_EXEC"


//--------------------- .note.nv.tkinfo           --------------------------
	.section	.note.nv.tkinfo,"",@"SHT_NOTE"
	.sectionflags	@"SHF_NOTE_NV_TKINFO"
	.tkinfo
        /*0018*/ 	.word	0x00000002
        /*0030*/ 	.string	""
        /*0030*/ 	.string	"ptxas"
        /*0030*/ 	.string	"Cuda compilation tools, release 13.0, V13.0.88"
        /*0030*/ 	.string	"Build cuda_13.0.r13.0/compiler.36424714_0"
        /*0030*/ 	.string	"-arch sm_100 -m 64 "



//--------------------- .note.nv.cuinfo           --------------------------
	.section	.note.nv.cuinfo,"",@"SHT_NOTE"
	.sectionflags	@"SHF_NOTE_NV_CUINFO"
        /*0018*/ 	.short	0x0002
        /*001a*/ 	.short	0x0064
        /*001c*/ 	.short	0x0082
	.zero		2


//--------------------- .nv.info                  --------------------------
	.section	.nv.info,"",@"SHT_CUDA_INFO"
	.align	4


	//----- nvinfo : EIATTR_REGCOUNT
	.align		4
        /*0000*/ 	.byte	0x04, 0x2f
        /*0002*/ 	.short	(.L_1 - .L_0)
	.align		4
.L_0:
        /*0004*/ 	.word	index@(_Z6matmulPiS_S_)
        /*0008*/ 	.word	0x00000020


	//----- nvinfo : EIATTR_FRAME_SIZE
	.align		4
.L_1:
        /*000c*/ 	.byte	0x04, 0x11
        /*000e*/ 	.short	(.L_3 - .L_2)
	.align		4
.L_2:
        /*0010*/ 	.word	index@(_Z6matmulPiS_S_)
        /*0014*/ 	.word	0x00000000


	//----- nvinfo : EIATTR_MIN_STACK_SIZE
	.align		4
.L_3:
        /*0018*/ 	.byte	0x04, 0x12
        /*001a*/ 	.short	(.L_5 - .L_4)
	.align		4
.L_4:
        /*001c*/ 	.word	index@(_Z6matmulPiS_S_)
        /*0020*/ 	.word	0x00000000
.L_5:


//--------------------- .nv.compat                --------------------------
	.section	.nv.compat,"",@"SHT_CUDA_COMPAT_INFO"
	.align	4
        /*0000*/ 	.byte	0x02, 0x09, 0x00, 0x00, 0x02, 0x02, 0x01, 0x00, 0x02, 0x05, 0x05, 0x00, 0x03, 0x07, 0x01, 0x01
        /*0010*/ 	.byte	0x02, 0x03, 0x00, 0x00, 0x02, 0x06, 0x01, 0x00, 0x04, 0x0b, 0x08, 0x00, 0x09, 0x00, 0x00, 0x00
        /*0020*/ 	.byte	0x00, 0x00, 0x00, 0x00


//--------------------- .nv.info._Z6matmulPiS_S_  --------------------------
	.section	.nv.info._Z6matmulPiS_S_,"",@"SHT_CUDA_INFO"
	.sectionflags	@""
	.align	4


	//----- nvinfo : EIATTR_CUDA_API_VERSION
	.align		4
        /*0000*/ 	.byte	0x04, 0x37
        /*0002*/ 	.short	(.L_7 - .L_6)
.L_6:
        /*0004*/ 	.word	0x00000082


	//----- nvinfo : EIATTR_KPARAM_INFO
	.align		4
.L_7:
        /*0008*/ 	.byte	0x04, 0x17
        /*000a*/ 	.short	(.L_9 - .L_8)
.L_8:
        /*000c*/ 	.word	0x00000000
        /*0010*/ 	.short	0x0002
        /*0012*/ 	.short	0x0010
        /*0014*/ 	.byte	0x00, 0xf5, 0x21, 0x00


	//----- nvinfo : EIATTR_KPARAM_INFO
	.align		4
.L_9:
        /*0018*/ 	.byte	0x04, 0x17
        /*001a*/ 	.short	(.L_11 - .L_10)
.L_10:
        /*001c*/ 	.word	0x00000000
        /*0020*/ 	.short	0x0001
        /*0022*/ 	.short	0x0008
        /*0024*/ 	.byte	0x00, 0xf5, 0x21, 0x00


	//----- nvinfo : EIATTR_KPARAM_INFO
	.align		4
.L_11:
        /*0028*/ 	.byte	0x04, 0x17
        /*002a*/ 	.short	(.L_13 - .L_12)
.L_12:
        /*002c*/ 	.word	0x00000000
        /*0030*/ 	.short	0x0000
        /*0032*/ 	.short	0x0000
        /*0034*/ 	.byte	0x00, 0xf5, 0x21, 0x00


	//----- nvinfo : EIATTR_SPARSE_MMA_MASK
	.align		4
.L_13:
        /*0038*/ 	.byte	0x03, 0x50
        /*003a*/ 	.short	0x0000


	//----- nvinfo : EIATTR_MAXREG_COUNT
	.align		4
        /*003c*/ 	.byte	0x03, 0x1b
        /*003e*/ 	.short	0x00ff


	//----- nvinfo : EIATTR_NUM_BARRIERS
	.align		4
        /*0040*/ 	.byte	0x02, 0x4c
        /*0042*/ 	.byte	0x01
	.zero		1


	//----- nvinfo : EIATTR_MERCURY_ISA_VERSION
	.align		4
        /*0044*/ 	.byte	0x03, 0x5f
        /*0046*/ 	.short	0x0101


	//----- nvinfo : EIATTR_VRC_CTA_INIT_COUNT
	.align		4
        /*0048*/ 	.byte	0x02, 0x4a
	.zero		1
	.zero		1


	//----- nvinfo : EIATTR_EXIT_INSTR_OFFSETS
	.align		4
        /*004c*/ 	.byte	0x04, 0x1c
        /*004e*/ 	.short	(.L_15 - .L_14)


	//   ....[0]....
.L_14:
        /*0050*/ 	.word	0x00000750


	//----- nvinfo : EIATTR_CBANK_PARAM_SIZE
	.align		4
.L_15:
        /*0054*/ 	.byte	0x03, 0x19
        /*0056*/ 	.short	0x0018


	//----- nvinfo : EIATTR_PARAM_CBANK
	.align		4
        /*0058*/ 	.byte	0x04, 0x0a
        /*005a*/ 	.short	(.L_17 - .L_16)
	.align		4
.L_16:
        /*005c*/ 	.word	index@(.nv.constant0._Z6matmulPiS_S_)
        /*0060*/ 	.short	0x0380
        /*0062*/ 	.short	0x0018


	//----- nvinfo : EIATTR_SW_WAR
	.align		4
.L_17:
        /*0064*/ 	.byte	0x04, 0x36
        /*0066*/ 	.short	(.L_19 - .L_18)
.L_18:
        /*0068*/ 	.word	0x00000008
.L_19:


//--------------------- .nv.callgraph             --------------------------
	.section	.nv.callgraph,"",@"SHT_CUDA_CALLGRAPH"
	.align	4
	.sectionentsize	8
	.align		4
        /*0000*/ 	.word	0x00000000
	.align		4
        /*0004*/ 	.word	0xffffffff
	.align		4
        /*0008*/ 	.word	0x00000000
	.align		4
        /*000c*/ 	.word	0xfffffffe
	.align		4
        /*0010*/ 	.word	0x00000000
	.align		4
        /*0014*/ 	.word	0xfffffffd
	.align		4
        /*0018*/ 	.word	0x00000000
	.align		4
        /*001c*/ 	.word	0xfffffffc


//--------------------- .text._Z6matmulPiS_S_     --------------------------
	.section	.text._Z6matmulPiS_S_,"ax",@progbits
	.align	128
        .global         _Z6matmulPiS_S_
        .type           _Z6matmulPiS_S_,@function
        .size           _Z6matmulPiS_S_,(.L_x_2 - _Z6matmulPiS_S_)
        .other          _Z6matmulPiS_S_,@"STO_CUDA_ENTRY STV_DEFAULT"
_Z6matmulPiS_S_:
.text._Z6matmulPiS_S_:
[----:B------:R-:W-:Y:S01]  /*0000*/  LDC R1, c[0x0][0x37c] ;  /* 0x0000df00ff017b82 */ /* 0x000fe20000000800 */
[----:B------:R-:W0:Y:S07]  /*0010*/  S2R R6, SR_TID.Y ;  /* 0x0000000000067919 */ /* 0x000e2e0000002200 */
[----:B------:R-:W1:Y:S01]  /*0020*/  LDC.64 R4, c[0x0][0x388] ;  /* 0x0000e200ff047b82 */ /* 0x000e620000000a00 */
[----:B------:R-:W-:Y:S01]  /*0030*/  UMOV UR4, 0x400 ;  /* 0x0000040000047882 */ /* 0x000fe20000000000 */
[----:B------:R-:W-:Y:S01]  /*0040*/  HFMA2 R23, -RZ, RZ, 0, 0 ;  /* 0x00000000ff177431 */ /* 0x000fe200000001ff */
[----:B------:R-:W0:Y:S01]  /*0050*/  S2R R17, SR_CTAID.Y ;  /* 0x0000000000117919 */ /* 0x000e220000002600 */
[----:B------:R-:W-:Y:S01]  /*0060*/  UIADD3 UR5, UPT, UPT, UR4, 0x1000, URZ ;  /* 0x0000100004057890 */ /* 0x000fe2000fffe0ff */
[----:B------:R-:W2:Y:S01]  /*0070*/  LDCU.64 UR8, c[0x0][0x358] ;  /* 0x00006b00ff0877ac */ /* 0x000ea20008000a00 */
[----:B------:R-:W3:Y:S02]  /*0080*/  S2R R9, SR_TID.X ;  /* 0x0000000000097919 */ /* 0x000ee40000002100 */
[----:B------:R-:W4:Y:S01]  /*0090*/  S2UR UR6, SR_CgaCtaId ;  /* 0x00000000000679c3 */ /* 0x000f220000008800 */
[----:B------:R-:W5:Y:S07]  /*00a0*/  S2R R7, SR_CTAID.X ;  /* 0x0000000000077919 */ /* 0x000f6e0000002500 */
[----:B------:R-:W2:Y:S01]  /*00b0*/  LDC.64 R18, c[0x0][0x380] ;  /* 0x0000e000ff127b82 */ /* 0x000ea20000000a00 */
[----:B----4-:R-:W-:-:S02]  /*00c0*/  ULEA UR4, UR6, UR4, 0x18 ;  /* 0x0000000406047291 */ /* 0x010fc4000f8ec0ff */
[----:B------:R-:W-:Y:S01]  /*00d0*/  ULEA UR5, UR6, UR5, 0x18 ;  /* 0x0000000506057291 */ /* 0x000fe2000f8ec0ff */
[----:B0-----:R-:W-:Y:S02]  /*00e0*/  LEA R17, R17, R6, 0x5 ;  /* 0x0000000611117211 */ /* 0x001fe400078e28ff */
[----:B---3--:R-:W-:-:S04]  /*00f0*/  SHF.L.U32 R16, R9, 0xa, RZ ;  /* 0x0000000a09107819 */ /* 0x008fc800000006ff */
[-C--:B------:R-:W-:Y:S02]  /*0100*/  IADD3 R3, PT, PT, R17, R16.reuse, RZ ;  /* 0x0000001011037210 */ /* 0x080fe40007ffe0ff */
[----:B-----5:R-:W-:Y:S02]  /*0110*/  LEA R16, R7, R16, 0xf ;  /* 0x0000001007107211 */ /* 0x020fe400078e78ff */
[----:B------:R-:W-:Y:S01]  /*0120*/  LEA R7, R9, UR4, 0x7 ;  /* 0x0000000409077c11 */ /* 0x000fe2000f8e38ff */
[----:B-1----:R-:W-:Y:S01]  /*0130*/  IMAD.WIDE.U32 R4, R3, 0x4, R4 ;  /* 0x0000000403047825 */ /* 0x002fe200078e0004 */
[C---:B------:R-:W-:Y:S01]  /*0140*/  LOP3.LUT R3, R6.reuse, R16, RZ, 0xfc, !PT ;  /* 0x0000001006037212 */ /* 0x040fe200078efcff */
[----:B------:R-:W-:Y:S01]  /*0150*/  UMOV UR4, URZ ;  /* 0x000000ff00047c82 */ /* 0x000fe20008000000 */
[----:B------:R-:W-:Y:S02]  /*0160*/  MOV R0, R4 ;  /* 0x0000000400007202 */ /* 0x000fe40000000f00 */
[----:B------:R-:W-:-:S02]  /*0170*/  LEA R4, R6, UR5, 0x2 ;  /* 0x0000000506047c11 */ /* 0x000fc4000f8e10ff */
[----:B------:R-:W-:Y:S02]  /*0180*/  LEA R6, R6, R7, 0x2 ;  /* 0x0000000706067211 */ /* 0x000fe400078e10ff */
[----:B------:R-:W-:-:S07]  /*0190*/  LEA R2, R9, R4, 0x7 ;  /* 0x0000000409027211 */ /* 0x000fce00078e38ff */
.L_x_0:
[----:B--2---:R-:W-:Y:S01]  /*01a0*/  IMAD.WIDE.U32 R8, R3, 0x4, R18 ;  /* 0x0000000403087825 */ /* 0x004fe200078e0012 */
[----:B------:R-:W-:Y:S02]  /*01b0*/  MOV R25, R5 ;  /* 0x0000000500197202 */ /* 0x000fe40000000f00 */
[----:B------:R-:W-:Y:S02]  /*01c0*/  MOV R24, R0 ;  /* 0x0000000000187202 */ /* 0x000fe40000000f00 */
[----:B------:R-:W2:Y:S04]  /*01d0*/  LDG.E R29, desc[UR8][R8.64] ;  /* 0x00000008081d7981 */ /* 0x000ea8000c1e1900 */
[----:B------:R-:W3:Y:S01]  /*01e0*/  LDG.E R25, desc[UR8][R24.64] ;  /* 0x0000000818197981 */ /* 0x000ee2000c1e1900 */
[----:B------:R-:W-:Y:S01]  /*01f0*/  UIADD3 UR4, UPT, UPT, UR4, 0x1, URZ ;  /* 0x0000000104047890 */ /* 0x000fe2000fffe0ff */
[----:B------:R-:W-:-:S02]  /*0200*/  IADD3 R0, P0, PT, R0, 0x20000, RZ ;  /* 0x0002000000007810 */ /* 0x000fc40007f1e0ff */
[----:B------:R-:W-:Y:S01]  /*0210*/  IADD3 R3, PT, PT, R3, 0x20, RZ ;  /* 0x0000002003037810 */ /* 0x000fe20007ffe0ff */
[----:B------:R-:W-:Y:S01]  /*0220*/  UISETP.NE.AND UP0, UPT, UR4, 0x20, UPT ;  /* 0x000000200400788c */ /* 0x000fe2000bf05270 */
[----:B------:R-:W-:Y:S01]  /*0230*/  IADD3.X R5, PT, PT, RZ, R5, RZ, P0, !PT ;  /* 0x00000005ff057210 */ /* 0x000fe200007fe4ff */
[----:B--2---:R-:W-:Y:S04]  /*0240*/  STS [R6], R29 ;  /* 0x0000001d06007388 */ /* 0x004fe80000000800 */
[----:B---3--:R-:W-:Y:S01]  /*0250*/  STS [R2], R25 ;  /* 0x0000001902007388 */ /* 0x008fe20000000800 */
[----:B------:R-:W-:Y:S06]  /*0260*/  BAR.SYNC.DEFER_BLOCKING 0x0 ;  /* 0x0000000000007b1d */ /* 0x000fec0000010000 */
[----:B------:R-:W-:Y:S04]  /*0270*/  LDS R26, [R4] ;  /* 0x00000000041a7984 */ /* 0x000fe80000000800 */
[----:B------:R-:W0:Y:S04]  /*0280*/  LDS.128 R12, [R7] ;  /* 0x00000000070c7984 */ /* 0x000e280000000c00 */
[----:B------:R-:W1:Y:S04]  /*0290*/  LDS R28, [R4+0x80] ;  /* 0x00008000041c7984 */ /* 0x000e680000000800 */
[----:B------:R-:W2:Y:S04]  /*02a0*/  LDS R27, [R4+0x100] ;  /* 0x00010000041b7984 */ /* 0x000ea80000000800 */
[----:B------:R-:W3:Y:S04]  /*02b0*/  LDS R20, [R4+0x180] ;  /* 0x0001800004147984 */ /* 0x000ee80000000800 */
[----:B------:R-:W-:Y:S04]  /*02c0*/  LDS R21, [R4+0x200] ;  /* 0x0002000004157984 */ /* 0x000fe80000000800 */
[----:B------:R-:W4:Y:S04]  /*02d0*/  LDS.128 R8, [R7+0x10] ;  /* 0x0000100007087984 */ /* 0x000f280000000c00 */
[----:B------:R-:W5:Y:S04]  /*02e0*/  LDS R22, [R4+0x280] ;  /* 0x0002800004167984 */ /* 0x000f680000000800 */
[----:B------:R-:W5:Y:S04]  /*02f0*/  LDS R25, [R4+0x300] ;  /* 0x0003000004197984 */ /* 0x000f680000000800 */
[----:B------:R-:W5:Y:S01]  /*0300*/  LDS R24, [R4+0x380] ;  /* 0x0003800004187984 */ /* 0x000f620000000800 */
[----:B0-----:R-:W-:-:S03]  /*0310*/  IMAD R12, R12, R26, R23 ;  /* 0x0000001a0c0c7224 */ /* 0x001fc600078e0217 */
[----:B------:R-:W-:Y:S01]  /*0320*/  LDS R23, [R4+0x400] ;  /* 0x0004000004177984 */ /* 0x000fe20000000800 */
[----:B-1----:R-:W-:-:S04]  /*0330*/  IMAD R12, R28, R13, R12 ;  /* 0x0000000d1c0c7224 */ /* 0x002fc800078e020c */
[----:B--2---:R-:W-:-:S04]  /*0340*/  IMAD R12, R27, R14, R12 ;  /* 0x0000000e1b0c7224 */ /* 0x004fc800078e020c */
[----:B---3--:R-:W-:Y:S02]  /*0350*/  IMAD R26, R20, R15, R12 ;  /* 0x0000000f141a7224 */ /* 0x008fe400078e020c */
[----:B------:R-:W0:Y:S04]  /*0360*/  LDS.128 R12, [R7+0x20] ;  /* 0x00002000070c7984 */ /* 0x000e280000000c00 */
[----:B------:R-:W1:Y:S01]  /*0370*/  LDS R20, [R4+0x480] ;  /* 0x0004800004147984 */ /* 0x000e620000000800 */
[----:B----4-:R-:W-:-:S03]  /*0380*/  IMAD R8, R8, R21, R26 ;  /* 0x0000001508087224 */ /* 0x010fc600078e021a */
[----:B------:R-:W2:Y:S01]  /*0390*/  LDS R21, [R4+0x500] ;  /* 0x0005000004157984 */ /* 0x000ea20000000800 */
[----:B-----5:R-:W-:-:S03]  /*03a0*/  IMAD R8, R22, R9, R8 ;  /* 0x0000000916087224 */ /* 0x020fc600078e0208 */
[----:B------:R-:W3:Y:S01]  /*03b0*/  LDS R26, [R4+0x580] ;  /* 0x00058000041a7984 */ /* 0x000ee20000000800 */
[----:B------:R-:W-:-:S03]  /*03c0*/  IMAD R8, R25, R10, R8 ;  /* 0x0000000a19087224 */ /* 0x000fc600078e0208 */
[----:B------:R-:W-:Y:S01]  /*03d0*/  LDS R25, [R4+0x600] ;  /* 0x0006000004197984 */ /* 0x000fe20000000800 */
[----:B------:R-:W-:-:S03]  /*03e0*/  IMAD R24, R24, R11, R8 ;  /* 0x0000000b18187224 */ /* 0x000fc600078e0208 */
[----:B------:R-:W4:Y:S04]  /*03f0*/  LDS.128 R8, [R7+0x30] ;  /* 0x0000300007087984 */ /* 0x000f280000000c00 */
[----:B------:R-:W5:Y:S01]  /*0400*/  LDS R22, [R4+0x680] ;  /* 0x0006800004167984 */ /* 0x000f620000000800 */
[----:B0-----:R-:W-:-:S03]  /*0410*/  IMAD R12, R12, R23, R24 ;  /* 0x000000170c0c7224 */ /* 0x001fc600078e0218 */
[----:B------:R-:W0:Y:S01]  /*0420*/  LDS R23, [R4+0x700] ;  /* 0x0007000004177984 */ /* 0x000e220000000800 */
[----:B-1----:R-:W-:-:S03]  /*0430*/  IMAD R12, R20, R13, R12 ;  /* 0x0000000d140c7224 */ /* 0x002fc600078e020c */
[----:B------:R-:W1:Y:S01]  /*0440*/  LDS R24, [R4+0x780] ;  /* 0x0007800004187984 */ /* 0x000e620000000800 */
[----:B--2---:R-:W-:-:S03]  /*0450*/  IMAD R12, R21, R14, R12 ;  /* 0x0000000e150c7224 */ /* 0x004fc600078e020c */
[----:B------:R-:W-:Y:S01]  /*0460*/  LDS R21, [R4+0x800] ;  /* 0x0008000004157984 */ /* 0x000fe20000000800 */
[----:B---3--:R-:W-:-:S03]  /*0470*/  IMAD R26, R26, R15, R12 ;  /* 0x0000000f1a1a7224 */ /* 0x008fc600078e020c */
[----:B------:R-:W2:Y:S04]  /*0480*/  LDS.128 R12, [R7+0x40] ;  /* 0x00004000070c7984 */ /* 0x000ea80000000c00 */
[----:B------:R-:W3:Y:S01]  /*0490*/  LDS R20, [R4+0x880] ;  /* 0x0008800004147984 */ /* 0x000ee20000000800 */
[----:B----4-:R-:W-:-:S03]  /*04a0*/  IMAD R8, R8, R25, R26 ;  /* 0x0000001908087224 */ /* 0x010fc600078e021a */
[----:B------:R-:W4:Y:S01]  /*04b0*/  LDS R25, [R4+0x900] ;  /* 0x0009000004197984 */ /* 0x000f220000000800 */
[----:B-----5:R-:W-:-:S03]  /*04c0*/  IMAD R8, R22, R9, R8 ;  /* 0x0000000916087224 */ /* 0x020fc600078e0208 */
[----:B------:R-:W5:Y:S04]  /*04d0*/  LDS R26, [R4+0x980] ;  /* 0x00098000041a7984 */ /* 0x000f680000000800 */
[----:B------:R-:W-:Y:S01]  /*04e0*/  LDS R22, [R4+0xa80] ;  /* 0x000a800004167984 */ /* 0x000fe20000000800 */
[----:B0-----:R-:W-:-:S03]  /*04f0*/  IMAD R8, R23, R10, R8 ;  /* 0x0000000a17087224 */ /* 0x001fc600078e0208 */
[----:B------:R-:W-:Y:S01]  /*0500*/  LDS R23, [R4+0xa00] ;  /* 0x000a000004177984 */ /* 0x000fe20000000800 */
[----:B-1----:R-:W-:-:S03]  /*0510*/  IMAD R24, R24, R11, R8 ;  /* 0x0000000b18187224 */ /* 0x002fc600078e0208 */
[----:B------:R-:W0:Y:S01]  /*0520*/  LDS.128 R8, [R7+0x50] ;  /* 0x0000500007087984 */ /* 0x000e220000000c00 */
[----:B--2---:R-:W-:-:S03]  /*0530*/  IMAD R12, R12, R21, R24 ;  /* 0x000000150c0c7224 */ /* 0x004fc600078e0218 */
[----:B------:R-:W1:Y:S01]  /*0540*/  LDS R21, [R4+0xb00] ;  /* 0x000b000004157984 */ /* 0x000e620000000800 */
[----:B---3--:R-:W-:-:S03]  /*0550*/  IMAD R12, R20, R13, R12 ;  /* 0x0000000d140c7224 */ /* 0x008fc600078e020c */
[----:B------:R-:W2:Y:S01]  /*0560*/  LDS R20, [R4+0xb80] ;  /* 0x000b800004147984 */ /* 0x000ea20000000800 */
[----:B----4-:R-:W-:-:S03]  /*0570*/  IMAD R12, R25, R14, R12 ;  /* 0x0000000e190c7224 */ /* 0x010fc600078e020c */
[----:B------:R-:W-:Y:S01]  /*0580*/  LDS R25, [R4+0xc00] ;  /* 0x000c000004197984 */ /* 0x000fe20000000800 */
[----:B-----5:R-:W-:-:S03]  /*0590*/  IMAD R26, R26, R15, R12 ;  /* 0x0000000f1a1a7224 */ /* 0x020fc600078e020c */
[----:B------:R-:W3:Y:S04]  /*05a0*/  LDS.128 R12, [R7+0x60] ;  /* 0x00006000070c7984 */ /* 0x000ee80000000c00 */
[----:B------:R-:W4:Y:S01]  /*05b0*/  LDS R24, [R4+0xc80] ;  /* 0x000c800004187984 */ /* 0x000f220000000800 */
[----:B0-----:R-:W-:-:S03]  /*05c0*/  IMAD R8, R8, R23, R26 ;  /* 0x0000001708087224 */ /* 0x001fc600078e021a */
[----:B------:R-:W0:Y:S01]  /*05d0*/  LDS R23, [R4+0xd00] ;  /* 0x000d000004177984 */ /* 0x000e220000000800 */
[----:B------:R-:W-:-:S03]  /*05e0*/  IMAD R8, R22, R9, R8 ;  /* 0x0000000916087224 */ /* 0x000fc600078e0208 */
[----:B------:R-:W5:Y:S01]  /*05f0*/  LDS R22, [R4+0xd80] ;  /* 0x000d800004167984 */ /* 0x000f620000000800 */
[----:B-1----:R-:W-:-:S03]  /*0600*/  IMAD R8, R21, R10, R8 ;  /* 0x0000000a15087224 */ /* 0x002fc600078e0208 */
[----:B------:R-:W-:Y:S01]  /*0610*/  LDS R21, [R4+0xe00] ;  /* 0x000e000004157984 */ /* 0x000fe20000000800 */
[----:B--2---:R-:W-:-:S03]  /*0620*/  IMAD R26, R20, R11, R8 ;  /* 0x0000000b141a7224 */ /* 0x004fc600078e0208 */
[----:B------:R-:W1:Y:S04]  /*0630*/  LDS.128 R8, [R7+0x70] ;  /* 0x0000700007087984 */ /* 0x000e680000000c00 */
[----:B------:R-:W2:Y:S01]  /*0640*/  LDS R20, [R4+0xe80] ;  /* 0x000e800004147984 */ /* 0x000ea20000000800 */
[----:B---3--:R-:W-:-:S03]  /*0650*/  IMAD R26, R12, R25, R26 ;  /* 0x000000190c1a7224 */ /* 0x008fc600078e021a */
[----:B------:R-:W3:Y:S01]  /*0660*/  LDS R25, [R4+0xf00] ;  /* 0x000f000004197984 */ /* 0x000ee20000000800 */
[----:B----4-:R-:W-:-:S03]  /*0670*/  IMAD R13, R24, R13, R26 ;  /* 0x0000000d180d7224 */ /* 0x010fc600078e021a */
[----:B------:R-:W4:Y:S01]  /*0680*/  LDS R12, [R4+0xf80] ;  /* 0x000f8000040c7984 */ /* 0x000f220000000800 */
[----:B0-----:R-:W-:-:S04]  /*0690*/  IMAD R13, R23, R14, R13 ;  /* 0x0000000e170d7224 */ /* 0x001fc800078e020d */
[----:B-----5:R-:W-:-:S04]  /*06a0*/  IMAD R13, R22, R15, R13 ;  /* 0x0000000f160d7224 */ /* 0x020fc800078e020d */
[----:B-1----:R-:W-:-:S04]  /*06b0*/  IMAD R8, R8, R21, R13 ;  /* 0x0000001508087224 */ /* 0x002fc800078e020d */
[----:B--2---:R-:W-:-:S04]  /*06c0*/  IMAD R8, R20, R9, R8 ;  /* 0x0000000914087224 */ /* 0x004fc800078e0208 */
[----:B---3--:R-:W-:-:S04]  /*06d0*/  IMAD R8, R25, R10, R8 ;  /* 0x0000000a19087224 */ /* 0x008fc800078e0208 */
[----:B----4-:R-:W-:Y:S01]  /*06e0*/  IMAD R23, R12, R11, R8 ;  /* 0x0000000b0c177224 */ /* 0x010fe200078e0208 */
[----:B------:R-:W-:Y:S06]  /*06f0*/  BAR.SYNC.DEFER_BLOCKING 0x0 ;  /* 0x0000000000007b1d */ /* 0x000fec0000010000 */
[----:B------:R-:W-:Y:S05]  /*0700*/  BRA.U UP0, `(.L_x_0) ;  /* 0xfffffff900a47547 */ /* 0x000fea000b83ffff */
[----:B------:R-:W0:Y:S01]  /*0710*/  LDC.64 R2, c[0x0][0x390] ;  /* 0x0000e400ff027b82 */ /* 0x000e220000000a00 */
[----:B------:R-:W-:-:S05]  /*0720*/  IADD3 R17, PT, PT, R17, R16, RZ ;  /* 0x0000001011117210 */ /* 0x000fca0007ffe0ff */
[----:B0-----:R-:W-:-:S05]  /*0730*/  IMAD.WIDE.U32 R2, R17, 0x4, R2 ;  /* 0x0000000411027825 */ /* 0x001fca00078e0002 */
[----:B------:R-:W-:Y:S01]  /*0740*/  STG.E desc[UR8][R2.64], R23 ;  /* 0x0000001702007986 */ /* 0x000fe2000c101908 */
[----:B------:R-:W-:Y:S05]  /*0750*/  EXIT ;  /* 0x000000000000794d */ /* 0x000fea0003800000 */
.L_x_1:
[----:B------:R-:W-:-:S00]  /*0760*/  BRA `(.L_x_1) ;  /* 0xfffffffc00fc7947 */ /* 0x000fc0000383ffff */
[----:B------:R-:W-:-:S00]  /*0770*/  NOP ;  /* 0x0000000000007918 */ /* 0x000fc00000000000 */
        /* <DEDUP_REMOVED lines=8> */
.L_x_2:


//--------------------- .nv.shared._Z6matmulPiS_S_ --------------------------
	.section	.nv.shared._Z6matmulPiS_S_,"aw",@nobits
	.sectionflags	@""
	.align	4
.nv.shared._Z6matmulPiS_S_:
	.zero		9216


//--------------------- .nv.shared.reserved.0     --------------------------
	.section	.nv.shared.reserved.0,"aw",@nobits
	.weak		__nv_reservedSMEM_offset_0_alias
	.size		__nv_reservedSMEM_offset_0_alias, 0, 64
	.other		__nv_reservedSMEM_offset_0_alias,@"STO_CUDA_RESERVED_SHARED STV_DEFAULT"
__nv_reservedSMEM_offset_0_alias:
	.zero		0
	.zero		64


//--------------------- .nv.constant0._Z6matmulPiS_S_ --------------------------
	.section	.nv.constant0._Z6matmulPiS_S_,"a",@progbits
	.sectionflags	@""
	.align	4
.nv.constant0._Z6matmulPiS_S_:
	.zero		920


//--------------------- SYMBOLS --------------------------

	.type		.nv.reservedSmem.offset0,@object
	.size		.nv.reservedSmem.offset0,0x4
	.type		.nv.reservedSmem.cap,@object
	.size		.nv.reservedSmem.cap,0x4
